//
// Generated by NVIDIA NVVM Compiler
//
// Compiler Build ID: CL-36424714
// Cuda compilation tools, release 13.0, V13.0.88
// Based on NVVM 20.0.0
//

.version 9.0
.target sm_100
.address_size 64

	// .globl	_Z26sommaMatriciCompPerCompGPUPiS_S_i

.visible .entry _Z26sommaMatriciCompPerCompGPUPiS_S_i(
	.param .u64 .ptr .align 1 _Z26sommaMatriciCompPerCompGPUPiS_S_i_param_0,
	.param .u64 .ptr .align 1 _Z26sommaMatriciCompPerCompGPUPiS_S_i_param_1,
	.param .u64 .ptr .align 1 _Z26sommaMatriciCompPerCompGPUPiS_S_i_param_2,
	.param .u32 _Z26sommaMatriciCompPerCompGPUPiS_S_i_param_3
)
{
	.reg .pred 	%p<2>;
	.reg .b32 	%r<15>;
	.reg .b64 	%rd<11>;

	ld.param.u64 	%rd1, [_Z26sommaMatriciCompPerCompGPUPiS_S_i_param_0];
	ld.param.u64 	%rd2, [_Z26sommaMatriciCompPerCompGPUPiS_S_i_param_1];
	ld.param.u64 	%rd3, [_Z26sommaMatriciCompPerCompGPUPiS_S_i_param_2];
	ld.param.u32 	%r2, [_Z26sommaMatriciCompPerCompGPUPiS_S_i_param_3];
	mov.u32 	%r3, %ctaid.x;
	mov.u32 	%r4, %ntid.x;
	mov.u32 	%r5, %tid.x;
	mov.u32 	%r6, %ctaid.y;
	mov.u32 	%r7, %ntid.y;
	mov.u32 	%r8, %tid.y;
	mad.lo.s32 	%r9, %r6, %r7, %r8;
	mov.u32 	%r10, %nctaid.x;
	mad.lo.s32 	%r11, %r9, %r10, %r3;
	mad.lo.s32 	%r1, %r11, %r4, %r5;
	setp.ge.s32 	%p1, %r1, %r2;
	@%p1 bra 	$L__BB0_2;
	cvta.to.global.u64 	%rd4, %rd1;
	cvta.to.global.u64 	%rd5, %rd2;
	cvta.to.global.u64 	%rd6, %rd3;
	mul.wide.s32 	%rd7, %r1, 4;
	add.s64 	%rd8, %rd4, %rd7;
	ld.global.u32 	%r12, [%rd8];
	add.s64 	%rd9, %rd5, %rd7;
	ld.global.u32 	%r13, [%rd9];
	add.s32 	%r14, %r13, %r12;
	add.s64 	%rd10, %rd6, %rd7;
	st.global.u32 	[%rd10], %r14;
$L__BB0_2:
	ret;

}


// ===== COMPILED SASS (sm_100) =====

	.target	sm_100

	.elftype	@"ET_EXEC"


//--------------------- .note.nv.tkinfo           --------------------------
	.section	.note.nv.tkinfo,"",@"SHT_NOTE"
	.sectionflags	@"SHF_NOTE_NV_TKINFO"
	.tkinfo
        /*0018*/ 	.word	0x00000002
        /*0030*/ 	.string	""
        /*0030*/ 	.string	"ptxas"
        /*0030*/ 	.string	"Cuda compilation tools, release 13.0, V13.0.88"
        /*0030*/ 	.string	"Build cuda_13.0.r13.0/compiler.36424714_0"
        /*0030*/ 	.string	"-arch sm_100 -m 64 "



//--------------------- .note.nv.cuinfo           --------------------------
	.section	.note.nv.cuinfo,"",@"SHT_NOTE"
	.sectionflags	@"SHF_NOTE_NV_CUINFO"
        /*0018*/ 	.short	0x0002
        /*001a*/ 	.short	0x0064
        /*001c*/ 	.short	0x0082
	.zero		2


//--------------------- .nv.info                  --------------------------
	.section	.nv.info,"",@"SHT_CUDA_INFO"
	.align	4


	//----- nvinfo : EIATTR_REGCOUNT
	.align		4
        /*0000*/ 	.byte	0x04, 0x2f
        /*0002*/ 	.short	(.L_1 - .L_0)
	.align		4
.L_0:
        /*0004*/ 	.word	index@(_Z26sommaMatriciCompPerCompGPUPiS_S_i)
        /*0008*/ 	.word	0x0000000c


	//----- nvinfo : EIATTR_FRAME_SIZE
	.align		4
.L_1:
        /*000c*/ 	.byte	0x04, 0x11
        /*000e*/ 	.short	(.L_3 - .L_2)
	.align		4
.L_2:
        /*0010*/ 	.word	index@(_Z26sommaMatriciCompPerCompGPUPiS_S_i)
        /*0014*/ 	.word	0x00000000


	//----- nvinfo : EIATTR_MIN_STACK_SIZE
	.align		4
.L_3:
        /*0018*/ 	.byte	0x04, 0x12
        /*001a*/ 	.short	(.L_5 - .L_4)
	.align		4
.L_4:
        /*001c*/ 	.word	index@(_Z26sommaMatriciCompPerCompGPUPiS_S_i)
        /*0020*/ 	.word	0x00000000
.L_5:


//--------------------- .nv.compat                --------------------------
	.section	.nv.compat,"",@"SHT_CUDA_COMPAT_INFO"
	.align	4
        /*0000*/ 	.byte	0x02, 0x09, 0x00, 0x00, 0x02, 0x02, 0x01, 0x00, 0x02, 0x05, 0x05, 0x00, 0x03, 0x07, 0x01, 0x01
        /*0010*/ 	.byte	0x02, 0x03, 0x00, 0x00, 0x02, 0x06, 0x01, 0x00, 0x04, 0x0b, 0x08, 0x00, 0x09, 0x00, 0x00, 0x00
        /*0020*/ 	.byte	0x00, 0x00, 0x00, 0x00


//--------------------- .nv.info._Z26sommaMatriciCompPerCompGPUPiS_S_i --------------------------
	.section	.nv.info._Z26sommaMatriciCompPerCompGPUPiS_S_i,"",@"SHT_CUDA_INFO"
	.sectionflags	@""
	.align	4


	//----- nvinfo : EIATTR_CUDA_API_VERSION
	.align		4
        /*0000*/ 	.byte	0x04, 0x37
        /*0002*/ 	.short	(.L_7 - .L_6)
.L_6:
        /*0004*/ 	.word	0x00000082


	//----- nvinfo : EIATTR_KPARAM_INFO
	.align		4
.L_7:
        /*0008*/ 	.byte	0x04, 0x17
        /*000a*/ 	.short	(.L_9 - .L_8)
.L_8:
        /*000c*/ 	.word	0x00000000
        /*0010*/ 	.short	0x0003
        /*0012*/ 	.short	0x0018
        /*0014*/ 	.byte	0x00, 0xf0, 0x11, 0x00


	//----- nvinfo : EIATTR_KPARAM_INFO
	.align		4
.L_9:
        /*0018*/ 	.byte	0x04, 0x17
        /*001a*/ 	.short	(.L_11 - .L_10)
.L_10:
        /*001c*/ 	.word	0x00000000
        /*0020*/ 	.short	0x0002
        /*0022*/ 	.short	0x0010
        /*0024*/ 	.byte	0x00, 0xf5, 0x21, 0x00


	//----- nvinfo : EIATTR_KPARAM_INFO
	.align		4
.L_11:
        /*0028*/ 	.byte	0x04, 0x17
        /*002a*/ 	.short	(.L_13 - .L_12)
.L_12:
        /*002c*/ 	.word	0x00000000
        /*0030*/ 	.short	0x0001
        /*0032*/ 	.short	0x0008
        /*0034*/ 	.byte	0x00, 0xf5, 0x21, 0x00


	//----- nvinfo : EIATTR_KPARAM_INFO
	.align		4
.L_13:
        /*0038*/ 	.byte	0x04, 0x17
        /*003a*/ 	.short	(.L_15 - .L_14)
.L_14:
        /*003c*/ 	.word	0x00000000
        /*0040*/ 	.short	0x0000
        /*0042*/ 	.short	0x0000
        /*0044*/ 	.byte	0x00, 0xf5, 0x21, 0x00


	//----- nvinfo : EIATTR_SPARSE_MMA_MASK
	.align		4
.L_15:
        /*0048*/ 	.byte	0x03, 0x50
        /*004a*/ 	.short	0x0000


	//----- nvinfo : EIATTR_MAXREG_COUNT
	.align		4
        /*004c*/ 	.byte	0x03, 0x1b
        /*004e*/ 	.short	0x00ff


	//----- nvinfo : EIATTR_MERCURY_ISA_VERSION
	.align		4
        /*0050*/ 	.byte	0x03, 0x5f
        /*0052*/ 	.short	0x0101


	//----- nvinfo : EIATTR_VRC_CTA_INIT_COUNT
	.align		4
        /*0054*/ 	.byte	0x02, 0x4a
	.zero		1
	.zero		1


	//----- nvinfo : EIATTR_EXIT_INSTR_OFFSETS
	.align		4
        /*0058*/ 	.byte	0x04, 0x1c
        /*005a*/ 	.short	(.L_17 - .L_16)


	//   ....[0]....
.L_16:
        /*005c*/ 	.word	0x000000d0


	//   ....[1]....
        /*0060*/ 	.word	0x00000190


	//----- nvinfo : EIATTR_CBANK_PARAM_SIZE
	.align		4
.L_17:
        /*0064*/ 	.byte	0x03, 0x19
        /*0066*/ 	.short	0x001c


	//----- nvinfo : EIATTR_PARAM_CBANK
	.align		4
        /*0068*/ 	.byte	0x04, 0x0a
        /*006a*/ 	.short	(.L_19 - .L_18)
	.align		4
.L_18:
        /*006c*/ 	.word	index@(.nv.constant0._Z26sommaMatriciCompPerCompGPUPiS_S_i)
        /*0070*/ 	.short	0x0380
        /*0072*/ 	.short	0x001c


	//----- nvinfo : EIATTR_SW_WAR
	.align		4
.L_19:
        /*0074*/ 	.byte	0x04, 0x36
        /*0076*/ 	.short	(.L_21 - .L_20)
.L_20:
        /*0078*/ 	.word	0x00000008
.L_21:


//--------------------- .nv.callgraph             --------------------------
	.section	.nv.callgraph,"",@"SHT_CUDA_CALLGRAPH"
	.align	4
	.sectionentsize	8
	.align		4
        /*0000*/ 	.word	0x00000000
	.align		4
        /*0004*/ 	.word	0xffffffff
	.align		4
        /*0008*/ 	.word	0x00000000
	.align		4
        /*000c*/ 	.word	0xfffffffe
	.align		4
        /*0010*/ 	.word	0x00000000
	.align		4
        /*0014*/ 	.word	0xfffffffd
	.align		4
        /*0018*/ 	.word	0x00000000
	.align		4
        /*001c*/ 	.word	0xfffffffc


//--------------------- .text._Z26sommaMatriciCompPerCompGPUPiS_S_i --------------------------
	.section	.text._Z26sommaMatriciCompPerCompGPUPiS_S_i,"ax",@progbits
	.align	128
        .global         _Z26sommaMatriciCompPerCompGPUPiS_S_i
        .type           _Z26sommaMatriciCompPerCompGPUPiS_S_i,@function
        .size           _Z26sommaMatriciCompPerCompGPUPiS_S_i,(.L_x_1 - _Z26sommaMatriciCompPerCompGPUPiS_S_i)
        .other          _Z26sommaMatriciCompPerCompGPUPiS_S_i,@"STO_CUDA_ENTRY STV_DEFAULT"
_Z26sommaMatriciCompPerCompGPUPiS_S_i:
.text._Z26sommaMatriciCompPerCompGPUPiS_S_i:
[----:B------:R-:W-:Y:S01]  /*0000*/  LDC R1, c[0x0][0x37c] ;  /* 0x0000df00ff017b82 */ /* 0x000fe20000000800 */
[----:B------:R-:W0:Y:S01]  /*0010*/  S2R R3, SR_TID.Y ;  /* 0x0000000000037919 */ /* 0x000e220000002200 */
[----:B------:R-:W1:Y:S06]  /*0020*/  LDCU UR5, c[0x0][0x360] ;  /* 0x00006c00ff0577ac */ /* 0x000e6c0008000800 */
[----:B------:R-:W0:Y:S01]  /*0030*/  S2UR UR6, SR_CTAID.Y ;  /* 0x00000000000679c3 */ /* 0x000e220000002600 */
[----:B------:R-:W1:Y:S01]  /*0040*/  S2R R9, SR_TID.X ;  /* 0x0000000000097919 */ /* 0x000e620000002100 */
[----:B------:R-:W2:Y:S06]  /*0050*/  LDCU UR7, c[0x0][0x398] ;  /* 0x00007300ff0777ac */ /* 0x000eac0008000800 */
[----:B------:R-:W0:Y:S08]  /*0060*/  LDC R0, c[0x0][0x364] ;  /* 0x0000d900ff007b82 */ /* 0x000e300000000800 */
[----:B------:R-:W3:Y:S08]  /*0070*/  S2UR UR4, SR_CTAID.X ;  /* 0x00000000000479c3 */ /* 0x000ef00000002500 */
[----:B------:R-:W3:Y:S01]  /*0080*/  LDC R5, c[0x0][0x370] ;  /* 0x0000dc00ff057b82 */ /* 0x000ee20000000800 */
[----:B0-----:R-:W-:-:S04]  /*0090*/  IMAD R0, R0, UR6, R3 ;  /* 0x0000000600007c24 */ /* 0x001fc8000f8e0203 */
[----:B---3--:R-:W-:-:S04]  /*00a0*/  IMAD R0, R0, R5, UR4 ;  /* 0x0000000400007e24 */ /* 0x008fc8000f8e0205 */
[----:B-1----:R-:W-:-:S05]  /*00b0*/  IMAD R9, R0, UR5, R9 ;  /* 0x0000000500097c24 */ /* 0x002fca000f8e0209 */
[----:B--2---:R-:W-:-:S13]  /*00c0*/  ISETP.GE.AND P0, PT, R9, UR7, PT ;  /* 0x0000000709007c0c */ /* 0x004fda000bf06270 */
[----:B------:R-:W-:Y:S05]  /*00d0*/  @P0 EXIT ;  /* 0x000000000000094d */ /* 0x000fea0003800000 */
[----:B------:R-:W0:Y:S01]  /*00e0*/  LDC.64 R2, c[0x0][0x380] ;  /* 0x0000e000ff027b82 */ /* 0x000e220000000a00 */
[----:B------:R-:W1:Y:S07]  /*00f0*/  LDCU.64 UR4, c[0x0][0x358] ;  /* 0x00006b00ff0477ac */ /* 0x000e6e0008000a00 */
[----:B------:R-:W2:Y:S08]  /*0100*/  LDC.64 R4, c[0x0][0x388] ;  /* 0x0000e200ff047b82 */ /* 0x000eb00000000a00 */
[----:B------:R-:W3:Y:S01]  /*0110*/  LDC.64 R6, c[0x0][0x390] ;  /* 0x0000e400ff067b82 */ /* 0x000ee20000000a00 */
[----:B0-----:R-:W-:-:S06]  /*0120*/  IMAD.WIDE R2, R9, 0x4, R2 ;  /* 0x0000000409027825 */ /* 0x001fcc00078e0202 */
[----:B-1----:R-:W4:Y:S01]  /*0130*/  LDG.E R2, desc[UR4][R2.64] ;  /* 0x0000000402027981 */ /* 0x002f22000c1e1900 */
[----:B--2---:R-:W-:-:S06]  /*0140*/  IMAD.WIDE R4, R9, 0x4, R4 ;  /* 0x0000000409047825 */ /* 0x004fcc00078e0204 */
[----:B------:R-:W4:Y:S01]  /*0150*/  LDG.E R5, desc[UR4][R4.64] ;  /* 0x0000000404057981 */ /* 0x000f22000c1e1900 */
[----:B---3--:R-:W-:Y:S01]  /*0160*/  IMAD.WIDE R6, R9, 0x4, R6 ;  /* 0x0000000409067825 */ /* 0x008fe200078e0206 */
[----:B----4-:R-:W-:-:S05]  /*0170*/  IADD3 R9, PT, PT, R2, R5, RZ ;  /* 0x0000000502097210 */ /* 0x010fca0007ffe0ff */
[----:B------:R-:W-:Y:S01]  /*0180*/  STG.E desc[UR4][R6.64], R9 ;  /* 0x0000000906007986 */ /* 0x000fe2000c101904 */
[----:B------:R-:W-:Y:S05]  /*0190*/  EXIT ;  /* 0x000000000000794d */ /* 0x000fea0003800000 */
.L_x_0:
[----:B------:R-:W-:-:S00]  /*01a0*/  BRA `(.L_x_0) ;  /* 0xfffffffc00fc7947 */ /* 0x000fc0000383ffff */
[----:B------:R-:W-:-:S00]  /*01b0*/  NOP ;  /* 0x0000000000007918 */ /* 0x000fc00000000000 */
        /* <DEDUP_REMOVED lines=12> */
.L_x_1:


//--------------------- .nv.shared.reserved.0     --------------------------
	.section	.nv.shared.reserved.0,"aw",@nobits
	.weak		__nv_reservedSMEM_offset_0_alias
	.size		__nv_reservedSMEM_offset_0_alias, 0, 64
	.other		__nv_reservedSMEM_offset_0_alias,@"STO_CUDA_RESERVED_SHARED STV_DEFAULT"
__nv_reservedSMEM_offset_0_alias:
	.zero		0
	.zero		64


//--------------------- .nv.constant0._Z26sommaMatriciCompPerCompGPUPiS_S_i --------------------------
	.section	.nv.constant0._Z26sommaMatriciCompPerCompGPUPiS_S_i,"a",@progbits
	.sectionflags	@""
	.align	4
.nv.constant0._Z26sommaMatriciCompPerCompGPUPiS_S_i:
	.zero		924


//--------------------- SYMBOLS --------------------------

	.type		.nv.reservedSmem.offset0,@object
	.size		.nv.reservedSmem.offset0,0x4
